	.headerflags	@"EF_CUDA_TEXMODE_UNIFIED EF_CUDA_64BIT_ADDRESS EF_CUDA_ACCELERATORS EF_CUDA_SM90 EF_CUDA_VIRTUAL_SM(EF_CUDA_SM90)"
	.elftype	@"ET_EXEC"


//--------------------- .nv.info                  --------------------------
	.section	.nv.info,"",@"SHT_CUDA_INFO"
	.align	4


	//----- nvinfo : EIATTR_REGCOUNT
	.align		4
        /*0000*/ 	.byte	0x04, 0x2f
        /*0002*/ 	.short	(.L_3 - .L_2)
	.align		4
.L_2:
        /*0004*/ 	.word	index@(triton_poi_fused_stack_12)
        /*0008*/ 	.word	0x00000020


	//----- nvinfo : EIATTR_MIN_STACK_SIZE
	.align		4
.L_3:
        /*000c*/ 	.byte	0x04, 0x12
        /*000e*/ 	.short	(.L_5 - .L_4)
	.align		4
.L_4:
        /*0010*/ 	.word	index@(triton_poi_fused_stack_12)
        /*0014*/ 	.word	0x00000000


	//----- nvinfo : EIATTR_FRAME_SIZE
	.align		4
.L_5:
        /*0018*/ 	.byte	0x04, 0x11
        /*001a*/ 	.short	(.L_7 - .L_6)
	.align		4
.L_6:
        /*001c*/ 	.word	index@(triton_poi_fused_stack_12)
        /*0020*/ 	.word	0x00000000


	//----- nvinfo : EIATTR_MIN_STACK_SIZE
	.align		4
.L_7:
        /*0024*/ 	.byte	0x04, 0x12
        /*0026*/ 	.short	(.L_9 - .L_8)
	.align		4
.L_8:
        /*0028*/ 	.word	index@(triton_poi_fused_stack_12)
        /*002c*/ 	.word	0x00000000
.L_9:


//--------------------- .nv.info.triton_poi_fused_stack_12 --------------------------
	.section	.nv.info.triton_poi_fused_stack_12,"",@"SHT_CUDA_INFO"
	.sectionflags	@""
	.align	4


	//----- nvinfo : EIATTR_CUDA_API_VERSION
	.align		4
        /*0000*/ 	.byte	0x04, 0x37
        /*0002*/ 	.short	(.L_11 - .L_10)
.L_10:
        /*0004*/ 	.word	0x0000007c


	//----- nvinfo : EIATTR_KPARAM_INFO
	.align		4
.L_11:
        /*0008*/ 	.byte	0x04, 0x17
        /*000a*/ 	.short	(.L_13 - .L_12)
.L_12:
        /*000c*/ 	.word	0x00000000
        /*0010*/ 	.short	0x0005
        /*0012*/ 	.short	0x0028
        /*0014*/ 	.byte	0x00, 0xf0, 0x11, 0x00


	//----- nvinfo : EIATTR_KPARAM_INFO
	.align		4
.L_13:
        /*0018*/ 	.byte	0x04, 0x17
        /*001a*/ 	.short	(.L_15 - .L_14)
.L_14:
        /*001c*/ 	.word	0x00000000
        /*0020*/ 	.short	0x0004
        /*0022*/ 	.short	0x0020
        /*0024*/ 	.byte	0x00, 0xf4, 0x21, 0x00


	//----- nvinfo : EIATTR_KPARAM_INFO
	.align		4
.L_15:
        /*0028*/ 	.byte	0x04, 0x17
        /*002a*/ 	.short	(.L_17 - .L_16)
.L_16:
        /*002c*/ 	.word	0x00000000
        /*0030*/ 	.short	0x0003
        /*0032*/ 	.short	0x0018
        /*0034*/ 	.byte	0x00, 0xf4, 0x21, 0x00


	//----- nvinfo : EIATTR_KPARAM_INFO
	.align		4
.L_17:
        /*0038*/ 	.byte	0x04, 0x17
        /*003a*/ 	.short	(.L_19 - .L_18)
.L_18:
        /*003c*/ 	.word	0x00000000
        /*0040*/ 	.short	0x0002
        /*0042*/ 	.short	0x0010
        /*0044*/ 	.byte	0x00, 0xf4, 0x21, 0x00


	//----- nvinfo : EIATTR_KPARAM_INFO
	.align		4
.L_19:
        /*0048*/ 	.byte	0x04, 0x17
        /*004a*/ 	.short	(.L_21 - .L_20)
.L_20:
        /*004c*/ 	.word	0x00000000
        /*0050*/ 	.short	0x0001
        /*0052*/ 	.short	0x0008
        /*0054*/ 	.byte	0x00, 0xf4, 0x21, 0x00


	//----- nvinfo : EIATTR_KPARAM_INFO
	.align		4
.L_21:
        /*0058*/ 	.byte	0x04, 0x17
        /*005a*/ 	.short	(.L_23 - .L_22)
.L_22:
        /*005c*/ 	.word	0x00000000
        /*0060*/ 	.short	0x0000
        /*0062*/ 	.short	0x0000
        /*0064*/ 	.byte	0x00, 0xf4, 0x21, 0x00


	//----- nvinfo : EIATTR_SPARSE_MMA_MASK
	.align		4
.L_23:
        /*0068*/ 	.byte	0x03, 0x50
        /*006a*/ 	.short	0x0000


	//----- nvinfo : EIATTR_MAXREG_COUNT
	.align		4
        /*006c*/ 	.byte	0x03, 0x1b
        /*006e*/ 	.short	0x00ff


	//----- nvinfo : EIATTR_EXIT_INSTR_OFFSETS
	.align		4
        /*0070*/ 	.byte	0x04, 0x1c
        /*0072*/ 	.short	(.L_25 - .L_24)


	//   ....[0]....
.L_24:
        /*0074*/ 	.word	0x00000f90


	//   ....[1]....
        /*0078*/ 	.word	0x00000fb0


	//----- nvinfo : EIATTR_REQNTID
	.align		4
.L_25:
        /*007c*/ 	.byte	0x04, 0x10
        /*007e*/ 	.short	(.L_27 - .L_26)
.L_26:
        /*0080*/ 	.word	0x00000080
        /*0084*/ 	.word	0x00000001
        /*0088*/ 	.word	0x00000001


	//----- nvinfo : EIATTR_CBANK_PARAM_SIZE
	.align		4
.L_27:
        /*008c*/ 	.byte	0x03, 0x19
        /*008e*/ 	.short	0x002c


	//----- nvinfo : EIATTR_PARAM_CBANK
	.align		4
        /*0090*/ 	.byte	0x04, 0x0a
        /*0092*/ 	.short	(.L_29 - .L_28)
	.align		4
.L_28:
        /*0094*/ 	.word	index@(.nv.constant0.triton_poi_fused_stack_12)
        /*0098*/ 	.short	0x0210
        /*009a*/ 	.short	0x002c


	//----- nvinfo : EIATTR_SW_WAR
	.align		4
.L_29:
        /*009c*/ 	.byte	0x04, 0x36
        /*009e*/ 	.short	(.L_31 - .L_30)
.L_30:
        /*00a0*/ 	.word	0x00000008
.L_31:


//--------------------- .nv.callgraph             --------------------------
	.section	.nv.callgraph,"",@"SHT_CUDA_CALLGRAPH"
	.align	4
	.sectionentsize	8
	.align		4
        /*0000*/ 	.word	0x00000000
	.align		4
        /*0004*/ 	.word	0xffffffff
	.align		4
        /*0008*/ 	.word	0x00000000
	.align		4
        /*000c*/ 	.word	0xfffffffe
	.align		4
        /*0010*/ 	.word	0x00000000
	.align		4
        /*0014*/ 	.word	0xfffffffd
	.align		4
        /*0018*/ 	.word	0x00000000
	.align		4
        /*001c*/ 	.word	0xfffffffc


//--------------------- .nv.constant4             --------------------------
	.section	.nv.constant4,"a",@progbits
	.align	8
	.align		8
.nv.constant4:
        /*0000*/ 	.dword	_$_str
	.align		8
        /*0008*/ 	.dword	_$_str_$_2


//--------------------- .text.triton_poi_fused_stack_12 --------------------------
	.section	.text.triton_poi_fused_stack_12,"ax",@progbits
	.align	128
        .global         triton_poi_fused_stack_12
        .type           triton_poi_fused_stack_12,@function
        .size           triton_poi_fused_stack_12,(.L_x_1 - triton_poi_fused_stack_12)
        .other          triton_poi_fused_stack_12,@"STO_CUDA_ENTRY STV_DEFAULT"
triton_poi_fused_stack_12:
.text.triton_poi_fused_stack_12:
[----:B------:R-:W0:Y:S01]  /*0000*/  LDC R1, c[0x0][0x28] ;  /* 0x00000a00ff017b82 */ /* 0x000e220000000800 */
[----:B------:R-:W1:Y:S07]  /*0010*/  S2R R0, SR_TID.X ;  /* 0x0000000000007919 */ /* 0x000e6e0000002100 */
[----:B------:R-:W2:Y:S01]  /*0020*/  LDC.64 R14, c[0x0][0x218] ;  /* 0x00008600ff0e7b82 */ /* 0x000ea20000000a00 */
[----:B------:R-:W-:Y:S01]  /*0030*/  ULDC.64 UR4, c[0x0][0x208] ;  /* 0x0000820000047ab9 */ /* 0x000fe20000000a00 */
[----:B------:R-:W3:Y:S01]  /*0040*/  S2R R3, SR_CTAID.X ;  /* 0x0000000000037919 */ /* 0x000ee20000002500 */
[----:B-1----:R-:W-:-:S05]  /*0050*/  IMAD.SHL.U32 R0, R0, 0x2, RZ ;  /* 0x0000000200007824 */ /* 0x002fca00078e00ff */
[----:B------:R-:W-:-:S05]  /*0060*/  LOP3.LUT R0, R0, 0xfe, RZ, 0xc0, !PT ;  /* 0x000000fe00007812 */ /* 0x000fca00078ec0ff */
[----:B---3--:R-:W-:-:S04]  /*0070*/  IMAD R4, R3, 0x100, R0 ;  /* 0x0000010003047824 */ /* 0x008fc800078e0200 */
[----:B------:R-:W-:-:S04]  /*0080*/  IMAD.HI R0, R4, 0x55555556, RZ ;  /* 0x5555555604007827 */ /* 0x000fc800078e02ff */
[----:B------:R-:W-:Y:S01]  /*0090*/  IMAD.HI R3, R4, 0x38e38e39, RZ ;  /* 0x38e38e3904037827 */ /* 0x000fe200078e02ff */
[----:B------:R-:W-:-:S04]  /*00a0*/  LEA.HI R0, R0, R0, RZ, 0x1 ;  /* 0x0000000000007211 */ /* 0x000fc800078f08ff */
[----:B------:R-:W-:Y:S01]  /*00b0*/  SHF.R.S32.HI R6, RZ, 0x1, R3 ;  /* 0x00000001ff067819 */ /* 0x000fe20000011403 */
[----:B------:R-:W-:-:S03]  /*00c0*/  IMAD R2, R0, -0x3, R4 ;  /* 0xfffffffd00027824 */ /* 0x000fc600078e0204 */
[----:B------:R-:W-:Y:S02]  /*00d0*/  LEA.HI R5, R3, R6, RZ, 0x1 ;  /* 0x0000000603057211 */ /* 0x000fe400078f08ff */
[----:B------:R-:W-:Y:S02]  /*00e0*/  CS2R R6, SRZ ;  /* 0x0000000000067805 */ /* 0x000fe4000001ff00 */
[C---:B------:R-:W-:Y:S01]  /*00f0*/  ISETP.NE.AND P1, PT, R2.reuse, 0x1, PT ;  /* 0x000000010200780c */ /* 0x040fe20003f25270 */
[----:B------:R-:W-:Y:S01]  /*0100*/  IMAD.MOV.U32 R3, RZ, RZ, RZ ;  /* 0x000000ffff037224 */ /* 0x000fe200078e00ff */
[----:B------:R-:W-:Y:S01]  /*0110*/  ISETP.GT.AND P5, PT, R2, 0x1, PT ;  /* 0x000000010200780c */ /* 0x000fe20003fa4270 */
[----:B------:R-:W-:Y:S01]  /*0120*/  IMAD R5, R5, 0x3, RZ ;  /* 0x0000000305057824 */ /* 0x000fe200078e02ff */
[C---:B------:R-:W-:Y:S02]  /*0130*/  ISETP.LT.AND P6, PT, R4.reuse, 0x360, !P1 ;  /* 0x000003600400780c */ /* 0x040fe40004fc1270 */
[----:B------:R-:W-:Y:S01]  /*0140*/  ISETP.LT.AND P2, PT, R4, 0x360, P5 ;  /* 0x000003600400780c */ /* 0x000fe20002f41270 */
[----:B--2---:R-:W-:Y:S01]  /*0150*/  IMAD.WIDE R12, R5, 0x4, R14 ;  /* 0x00000004050c7825 */ /* 0x004fe200078e020e */
[----:B------:R-:W-:-:S02]  /*0160*/  CS2R R10, SRZ ;  /* 0x00000000000a7805 */ /* 0x000fc4000001ff00 */
[----:B------:R-:W-:Y:S01]  /*0170*/  P2R R8, PR, RZ, 0x2 ;  /* 0x00000002ff087803 */ /* 0x000fe20000000000 */
[----:B------:R-:W-:Y:S01]  /*0180*/  IMAD.MOV.U32 R9, RZ, RZ, RZ ;  /* 0x000000ffff097224 */ /* 0x000fe200078e00ff */
[----:B------:R-:W-:-:S05]  /*0190*/  P2R R20, PR, RZ, 0x20 ;  /* 0x00000020ff147803 */ /* 0x000fca0000000000 */
[----:B------:R-:W2:Y:S04]  /*01a0*/  @P6 LDG.E.EL R6, desc[UR4][R12.64+0x4] ;  /* 0x000004040c066981 */ /* 0x000ea8000c2e1900 */
[----:B------:R-:W3:Y:S04]  /*01b0*/  @P6 LDG.E.EL R3, desc[UR4][R12.64] ;  /* 0x000000040c036981 */ /* 0x000ee8000c2e1900 */
[----:B------:R-:W4:Y:S04]  /*01c0*/  @P2 LDG.E.EL R10, desc[UR4][R12.64+0x4] ;  /* 0x000004040c0a2981 */ /* 0x000f28000c2e1900 */
[----:B------:R-:W5:Y:S04]  /*01d0*/  @P6 LDG.E.EL R7, desc[UR4][R12.64+0x8] ;  /* 0x000008040c076981 */ /* 0x000f68000c2e1900 */
[----:B------:R-:W5:Y:S04]  /*01e0*/  @P2 LDG.E.EL R9, desc[UR4][R12.64] ;  /* 0x000000040c092981 */ /* 0x000f68000c2e1900 */
[----:B------:R-:W5:Y:S01]  /*01f0*/  @P2 LDG.E.EL R11, desc[UR4][R12.64+0x8] ;  /* 0x000008040c0b2981 */ /* 0x000f62000c2e1900 */
[----:B--2---:R-:W-:-:S02]  /*0200*/  SEL R16, R6, RZ, P6 ;  /* 0x000000ff06107207 */ /* 0x004fc40003000000 */
[----:B---3--:R-:W-:-:S03]  /*0210*/  SEL R6, R3, RZ, P6 ;  /* 0x000000ff03067207 */ /* 0x008fc60003000000 */
[----:B------:R-:W-:Y:S01]  /*0220*/  FMUL R3, R16, R16 ;  /* 0x0000001010037220 */ /* 0x000fe20000400000 */
[----:B----4-:R-:W-:-:S03]  /*0230*/  SEL R16, R10, RZ, P2 ;  /* 0x000000ff0a107207 */ /* 0x010fc60001000000 */
[----:B------:R-:W-:Y:S01]  /*0240*/  FFMA R3, R6, R6, R3 ;  /* 0x0000000606037223 */ /* 0x000fe20000000003 */
[----:B-----5:R-:W-:Y:S01]  /*0250*/  SEL R10, R7, RZ, P6 ;  /* 0x000000ff070a7207 */ /* 0x020fe20003000000 */
[----:B------:R-:W-:Y:S01]  /*0260*/  FMUL R6, R16, R16 ;  /* 0x0000001010067220 */ /* 0x000fe20000400000 */
[----:B------:R-:W-:Y:S01]  /*0270*/  VIADD R7, R4, 0x1 ;  /* 0x0000000104077836 */ /* 0x000fe20000000000 */
[----:B------:R-:W-:Y:S02]  /*0280*/  CS2R R16, SRZ ;  /* 0x0000000000107805 */ /* 0x000fe4000001ff00 */
[----:B------:R-:W-:Y:S01]  /*0290*/  SEL R9, R9, RZ, P2 ;  /* 0x000000ff09097207 */ /* 0x000fe20001000000 */
[----:B------:R-:W-:Y:S01]  /*02a0*/  FFMA R3, R10, R10, R3 ;  /* 0x0000000a0a037223 */ /* 0x000fe20000000003 */
[----:B------:R-:W-:Y:S01]  /*02b0*/  IMAD.HI R24, R7, 0x55555556, RZ ;  /* 0x5555555607187827 */ /* 0x000fe200078e02ff */
[----:B------:R-:W-:-:S03]  /*02c0*/  SEL R11, R11, RZ, P2 ;  /* 0x000000ff0b0b7207 */ /* 0x000fc60001000000 */
[----:B------:R-:W-:Y:S01]  /*02d0*/  FFMA R6, R9, R9, R6 ;  /* 0x0000000909067223 */ /* 0x000fe20000000006 */
[----:B------:R-:W-:Y:S01]  /*02e0*/  IMAD.HI R9, R7, 0x38e38e39, RZ ;  /* 0x38e38e3907097827 */ /* 0x000fe200078e02ff */
[----:B------:R-:W1:Y:S01]  /*02f0*/  MUFU.SQRT R3, R3 ;  /* 0x0000000300037308 */ /* 0x000e620000002000 */
[----:B------:R-:W-:Y:S02]  /*0300*/  LEA.HI R24, R24, R24, RZ, 0x1 ;  /* 0x0000001818187211 */ /* 0x000fe400078f08ff */
[----:B------:R-:W-:Y:S01]  /*0310*/  FFMA R23, R11, R11, R6 ;  /* 0x0000000b0b177223 */ /* 0x000fe20000000006 */
[----:B------:R-:W-:Y:S02]  /*0320*/  SHF.R.S32.HI R10, RZ, 0x1, R9 ;  /* 0x00000001ff0a7819 */ /* 0x000fe40000011409 */
[----:B------:R-:W-:Y:S01]  /*0330*/  IMAD R6, R24, -0x3, R7 ;  /* 0xfffffffd18067824 */ /* 0x000fe200078e0207 */
[----:B------:R-:W-:Y:S02]  /*0340*/  HFMA2.MMA R7, -RZ, RZ, 0, 0 ;  /* 0x00000000ff077435 */ /* 0x000fe400000001ff */
[----:B------:R-:W2:Y:S01]  /*0350*/  MUFU.SQRT R23, R23 ;  /* 0x0000001700177308 */ /* 0x000ea20000002000 */
[----:B------:R-:W-:-:S05]  /*0360*/  LEA.HI R9, R9, R10, RZ, 0x1 ;  /* 0x0000000a09097211 */ /* 0x000fca00078f08ff */
[----:B------:R-:W-:Y:S01]  /*0370*/  IMAD R9, R9, 0x3, RZ ;  /* 0x0000000309097824 */ /* 0x000fe200078e02ff */
[C---:B-1----:R-:W-:Y:S02]  /*0380*/  FSETP.GT.AND P0, PT, R3.reuse, 9.9999999600419720025e-13, PT ;  /* 0x2b8cbccc0300780b */ /* 0x042fe40003f04000 */
[----:B------:R-:W-:Y:S01]  /*0390*/  FSETP.NAN.AND P4, PT, R3, R3, PT ;  /* 0x000000030300720b */ /* 0x000fe20003f88000 */
[----:B------:R-:W-:Y:S01]  /*03a0*/  IMAD.WIDE R10, R9, 0x4, R14 ;  /* 0x00000004090a7825 */ /* 0x000fe200078e020e */
[----:B--2---:R-:W-:-:S09]  /*03b0*/  FSETP.GT.AND P3, PT, R23, 9.9999999600419720025e-13, PT ;  /* 0x2b8cbccc1700780b */ /* 0x004fd20003f64000 */
[----:B------:R-:W-:Y:S02]  /*03c0*/  @!P0 FSEL R3, R3, 9.9999999600419720025e-13, P4 ;  /* 0x2b8cbccc03038808 */ /* 0x000fe40002000000 */
[C---:B------:R-:W-:Y:S02]  /*03d0*/  FSETP.NAN.AND P4, PT, R23.reuse, R23, PT ;  /* 0x000000171700720b */ /* 0x040fe40003f88000 */
[----:B------:R-:W-:Y:S02]  /*03e0*/  ISETP.GE.AND P0, PT, R4, 0x360, PT ;  /* 0x000003600400780c */ /* 0x000fe40003f06270 */
[----:B------:R-:W-:Y:S02]  /*03f0*/  @!P3 FSEL R23, R23, 9.9999999600419720025e-13, P4 ;  /* 0x2b8cbccc1717b808 */ /* 0x000fe40002000000 */
[----:B------:R-:W-:-:S13]  /*0400*/  ISETP.EQ.AND P3, PT, R6, 0x1, !P0 ;  /* 0x000000010600780c */ /* 0x000fda0004762270 */
[----:B------:R-:W2:Y:S04]  /*0410*/  @P3 LDG.E.EL R16, desc[UR4][R10.64+0x4] ;  /* 0x000004040a103981 */ /* 0x000ea8000c2e1900 */
[----:B------:R-:W3:Y:S04]  /*0420*/  @P3 LDG.E.EL R7, desc[UR4][R10.64] ;  /* 0x000000040a073981 */ /* 0x000ee8000c2e1900 */
[----:B------:R-:W4:Y:S01]  /*0430*/  @P3 LDG.E.EL R17, desc[UR4][R10.64+0x8] ;  /* 0x000008040a113981 */ /* 0x000f22000c2e1900 */
[----:B------:R-:W-:Y:S02]  /*0440*/  VIADD R18, R4, 0x1 ;  /* 0x0000000104127836 */ /* 0x000fe40000000000 */
[----:B------:R-:W-:-:S02]  /*0450*/  IMAD.MOV.U32 R22, RZ, RZ, RZ ;  /* 0x000000ffff167224 */ /* 0x000fc400078e00ff */
[----:B------:R-:W-:-:S05]  /*0460*/  IMAD.HI R18, R18, 0x55555556, RZ ;  /* 0x5555555612127827 */ /* 0x000fca00078e02ff */
[----:B------:R-:W-:Y:S02]  /*0470*/  LEA.HI R26, R18, R18, RZ, 0x1 ;  /* 0x00000012121a7211 */ /* 0x000fe400078f08ff */
[----:B------:R-:W1:Y:S01]  /*0480*/  LDC.64 R18, c[0x0][0x220] ;  /* 0x00008800ff127b82 */ /* 0x000e620000000a00 */
[----:B------:R-:W-:Y:S02]  /*0490*/  IMAD.MOV.U32 R27, RZ, RZ, RZ ;  /* 0x000000ffff1b7224 */ /* 0x000fe400078e00ff */
[----:B-1----:R-:W-:-:S04]  /*04a0*/  IMAD.WIDE R28, R0, 0x4, R18 ;  /* 0x00000004001c7825 */ /* 0x002fc800078e0212 */
[----:B------:R-:W-:Y:S01]  /*04b0*/  IMAD.WIDE R18, R24, 0x4, R18 ;  /* 0x0000000418127825 */ /* 0x000fe200078e0212 */
[----:B--2---:R-:W-:Y:S02]  /*04c0*/  SEL R16, R16, RZ, P3 ;  /* 0x000000ff10107207 */ /* 0x004fe40001800000 */
[----:B---3--:R-:W-:-:S03]  /*04d0*/  SEL R7, R7, RZ, P3 ;  /* 0x000000ff07077207 */ /* 0x008fc60001800000 */
[----:B------:R-:W-:Y:S01]  /*04e0*/  FMUL R16, R16, R16 ;  /* 0x0000001010107220 */ /* 0x000fe20000400000 */
[----:B----4-:R-:W-:-:S03]  /*04f0*/  SEL R17, R17, RZ, P3 ;  /* 0x000000ff11117207 */ /* 0x010fc60001800000 */
[----:B------:R-:W-:Y:S01]  /*0500*/  FFMA R16, R7, R7, R16 ;  /* 0x0000000707107223 */ /* 0x000fe20000000010 */
[----:B------:R-:W-:-:S04]  /*0510*/  IMAD.HI R7, R0, 0x55555556, RZ ;  /* 0x5555555600077827 */ /* 0x000fc800078e02ff */
[----:B------:R-:W-:Y:S01]  /*0520*/  FFMA R17, R17, R17, R16 ;  /* 0x0000001111117223 */ /* 0x000fe20000000010 */
[----:B------:R-:W-:-:S03]  /*0530*/  LEA.HI R7, R7, R7, RZ, 0x1 ;  /* 0x0000000707077211 */ /* 0x000fc600078f08ff */
[----:B------:R1:W2:Y:S02]  /*0540*/  MUFU.SQRT R21, R17 ;  /* 0x0000001100157308 */ /* 0x0002a40000002000 */
[----:B------:R-:W-:Y:S02]  /*0550*/  IMAD R16, R7, -0x3, R0 ;  /* 0xfffffffd07107824 */ /* 0x000fe400078e0200 */
[----:B------:R-:W-:-:S04]  /*0560*/  IMAD.HI R7, R24, 0x55555556, RZ ;  /* 0x5555555618077827 */ /* 0x000fc800078e02ff */
[----:B------:R-:W-:Y:S01]  /*0570*/  IMAD.IADD R5, R16, 0x1, R5 ;  /* 0x0000000110057824 */ /* 0x000fe200078e0205 */
[----:B------:R-:W-:-:S03]  /*0580*/  LEA.HI R7, R7, R7, RZ, 0x1 ;  /* 0x0000000707077211 */ /* 0x000fc600078f08ff */
[----:B-1----:R-:W-:Y:S01]  /*0590*/  VIADD R17, R5, 0x2 ;  /* 0x0000000205117836 */ /* 0x002fe20000000000 */
[----:B--2---:R-:W-:Y:S01]  /*05a0*/  FSETP.GT.AND P1, PT, R21, 9.9999999600419720025e-13, PT ;  /* 0x2b8cbccc1500780b */ /* 0x004fe20003f24000 */
[----:B------:R-:W-:Y:S01]  /*05b0*/  IMAD R7, R7, -0x3, R26 ;  /* 0xfffffffd07077824 */ /* 0x000fe200078e021a */
[----:B------:R-:W-:-:S04]  /*05c0*/  FSETP.NAN.AND P4, PT, R21, R21, PT ;  /* 0x000000151500720b */ /* 0x000fc80003f88000 */
[----:B------:R-:W-:-:S05]  /*05d0*/  IADD3 R9, R7, R9, RZ ;  /* 0x0000000907097210 */ /* 0x000fca0007ffe0ff */
[----:B------:R-:W-:Y:S02]  /*05e0*/  VIADD R25, R9, 0x2 ;  /* 0x0000000209197836 */ /* 0x000fe40000000000 */
[----:B------:R-:W-:Y:S02]  /*05f0*/  @!P1 FSEL R21, R21, 9.9999999600419720025e-13, P4 ;  /* 0x2b8cbccc15159808 */ /* 0x000fe40002000000 */
[----:B------:R-:W-:-:S13]  /*0600*/  ISETP.GE.AND P4, PT, R16, 0x1, PT ;  /* 0x000000011000780c */ /* 0x000fda0003f86270 */
[----:B------:R-:W-:Y:S01]  /*0610*/  @P4 VIADD R17, R5, 0xffffffff ;  /* 0xffffffff05114836 */ /* 0x000fe20000000000 */
[----:B------:R-:W-:-:S03]  /*0620*/  ISETP.GE.AND P4, PT, R7, 0x1, PT ;  /* 0x000000010700780c */ /* 0x000fc60003f86270 */
[----:B------:R-:W-:-:S05]  /*0630*/  IMAD.WIDE R16, R17, 0x4, R14 ;  /* 0x0000000411107825 */ /* 0x000fca00078e020e */
[----:B------:R1:W2:Y:S05]  /*0640*/  @P2 LDG.E.EL R22, desc[UR4][R16.64] ;  /* 0x0000000410162981 */ /* 0x0002aa000c2e1900 */
[----:B------:R-:W-:Y:S01]  /*0650*/  @P4 VIADD R25, R9, 0xffffffff ;  /* 0xffffffff09194836 */ /* 0x000fe20000000000 */
[----:B------:R-:W-:Y:S01]  /*0660*/  ISETP.GT.AND P4, PT, R6, 0x1, !P0 ;  /* 0x000000010600780c */ /* 0x000fe20004784270 */
[----:B-1----:R-:W1:Y:S01]  /*0670*/  LDC.64 R16, c[0x0][0x228] ;  /* 0x00008a00ff107b82 */ /* 0x002e620000000a00 */
[----:B------:R-:W-:Y:S01]  /*0680*/  MOV R9, RZ ;  /* 0x000000ff00097202 */ /* 0x000fe20000000f00 */
[----:B------:R-:W-:-:S06]  /*0690*/  IMAD.MOV.U32 R5, RZ, RZ, RZ ;  /* 0x000000ffff057224 */ /* 0x000fcc00078e00ff */
[----:B------:R-:W3:Y:S04]  /*06a0*/  @P2 LDG.E.EL R5, desc[UR4][R28.64] ;  /* 0x000000041c052981 */ /* 0x000ee8000c2e1900 */
[----:B------:R4:W5:Y:S02]  /*06b0*/  @P4 LDG.E.EL R9, desc[UR4][R18.64] ;  /* 0x0000000412094981 */ /* 0x000964000c2e1900 */
[----:B----4-:R-:W-:-:S05]  /*06c0*/  IMAD.WIDE R18, R0, 0x4, R14 ;  /* 0x0000000400127825 */ /* 0x010fca00078e020e */
[----:B------:R1:W4:Y:S01]  /*06d0*/  @P6 LDG.E.EL R27, desc[UR4][R18.64] ;  /* 0x00000004121b6981 */ /* 0x000322000c2e1900 */
[----:B------:R-:W-:-:S04]  /*06e0*/  IMAD.HI R29, R4, 0x55555556, RZ ;  /* 0x55555556041d7827 */ /* 0x000fc800078e02ff */
[----:B-1----:R-:W-:-:S04]  /*06f0*/  IMAD.WIDE R18, R0, 0x4, R16 ;  /* 0x0000000400127825 */ /* 0x002fc800078e0210 */
[----:B------:R-:W-:-:S04]  /*0700*/  IMAD.WIDE R16, R26, 0x4, R16 ;  /* 0x000000041a107825 */ /* 0x000fc800078e0210 */
[----:B------:R-:W-:Y:S01]  /*0710*/  IMAD.HI R26, R0, 0x55555556, RZ ;  /* 0x55555556001a7827 */ /* 0x000fe200078e02ff */
[----:B------:R-:W-:-:S04]  /*0720*/  LEA.HI R29, R29, R29, RZ, 0x1 ;  /* 0x0000001d1d1d7211 */ /* 0x000fc800078f08ff */
[----:B------:R-:W-:Y:S01]  /*0730*/  LEA.HI R26, R26, R26, RZ, 0x1 ;  /* 0x0000001a1a1a7211 */ /* 0x000fe200078f08ff */
[----:B------:R-:W-:-:S04]  /*0740*/  IMAD.MOV.U32 R28, RZ, RZ, RZ ;  /* 0x000000ffff1c7224 */ /* 0x000fc800078e00ff */
[----:B------:R-:W-:Y:S02]  /*0750*/  IMAD R26, R26, -0x3, R29 ;  /* 0xfffffffd1a1a7824 */ /* 0x000fe400078e021d */
[----:B------:R1:W2:Y:S02]  /*0760*/  @P2 LDG.E.EL R28, desc[UR4][R18.64] ;  /* 0x00000004121c2981 */ /* 0x0002a4000c2e1900 */
[----:B------:R-:W-:-:S05]  /*0770*/  VIADD R26, R26, 0x1 ;  /* 0x000000011a1a7836 */ /* 0x000fca0000000000 */
[----:B------:R-:W-:Y:S02]  /*0780*/  PRMT R29, R26, 0x8880, RZ ;  /* 0x000088801a1d7816 */ /* 0x000fe400000000ff */
[----:B-1----:R-:W-:-:S03]  /*0790*/  CS2R R18, SRZ ;  /* 0x0000000000127805 */ /* 0x002fc6000001ff00 */
[----:B------:R-:W-:-:S03]  /*07a0*/  IMAD R29, R29, 0x56, RZ ;  /* 0x000000561d1d7824 */ /* 0x000fc600078e02ff */
[----:B------:R1:W2:Y:S02]  /*07b0*/  @P4 LDG.E.EL R18, desc[UR4][R16.64] ;  /* 0x0000000410124981 */ /* 0x0002a4000c2e1900 */
[----:B------:R-:W-:Y:S01]  /*07c0*/  LOP3.LUT R29, R29, 0xffff, RZ, 0xc0, !PT ;  /* 0x0000ffff1d1d7812 */ /* 0x000fe200078ec0ff */
[----:B-1----:R-:W-:-:S05]  /*07d0*/  IMAD.WIDE R16, R24, 0x4, R14 ;  /* 0x0000000418107825 */ /* 0x002fca00078e020e */
[----:B------:R1:W2:Y:S02]  /*07e0*/  @P3 LDG.E.EL R19, desc[UR4][R16.64] ;  /* 0x0000000410133981 */ /* 0x0002a4000c2e1900 */
[----:B-1----:R-:W-:Y:S01]  /*07f0*/  SHF.R.U32.HI R17, RZ, 0xf, R29 ;  /* 0x0000000fff117819 */ /* 0x002fe2000001161d */
[----:B------:R-:W-:-:S03]  /*0800*/  IMAD.MOV.U32 R16, RZ, RZ, RZ ;  /* 0x000000ffff107224 */ /* 0x000fc600078e00ff */
[----:B------:R-:W-:Y:S01]  /*0810*/  LEA.HI R17, R29, R17, RZ, 0x18 ;  /* 0x000000111d117211 */ /* 0x000fe200078fc0ff */
[----:B------:R-:W-:Y:S02]  /*0820*/  HFMA2.MMA R29, -RZ, RZ, 0, 0 ;  /* 0x00000000ff1d7435 */ /* 0x000fe400000001ff */
[----:B------:R-:W2:Y:S08]  /*0830*/  @P4 LDG.E.EL R16, desc[UR4][R10.64+0x4] ;  /* 0x000004040a104981 */ /* 0x000eb0000c2e1900 */
[----:B------:R-:W3:Y:S01]  /*0840*/  @P4 LDG.E.EL R29, desc[UR4][R10.64] ;  /* 0x000000040a1d4981 */ /* 0x000ee2000c2e1900 */
[----:B--2---:R-:W-:-:S05]  /*0850*/  SEL R16, R16, RZ, P4 ;  /* 0x000000ff10107207 */ /* 0x004fca0002000000 */
[----:B------:R-:W-:Y:S01]  /*0860*/  FMUL R16, R16, R16 ;  /* 0x0000001010107220 */ /* 0x000fe20000400000 */
[----:B---3--:R-:W-:-:S05]  /*0870*/  SEL R29, R29, RZ, P4 ;  /* 0x000000ff1d1d7207 */ /* 0x008fca0002000000 */
[----:B------:R-:W-:Y:S01]  /*0880*/  FFMA R29, R29, R29, R16 ;  /* 0x0000001d1d1d7223 */ /* 0x000fe20000000010 */
[----:B------:R-:W-:-:S06]  /*0890*/  IMAD.MOV.U32 R16, RZ, RZ, RZ ;  /* 0x000000ffff107224 */ /* 0x000fcc00078e00ff */
[----:B------:R-:W2:Y:S01]  /*08a0*/  @P4 LDG.E.EL R16, desc[UR4][R10.64+0x8] ;  /* 0x000008040a104981 */ /* 0x000ea2000c2e1900 */
[----:B------:R-:W-:Y:S01]  /*08b0*/  IMAD.WIDE R14, R25, 0x4, R14 ;  /* 0x00000004190e7825 */ /* 0x000fe200078e020e */
[----:B--2---:R-:W-:-:S05]  /*08c0*/  SEL R16, R16, RZ, P4 ;  /* 0x000000ff10107207 */ /* 0x004fca0002000000 */
[----:B------:R-:W-:-:S04]  /*08d0*/  FFMA R29, R16, R16, R29 ;  /* 0x00000010101d7223 */ /* 0x000fc8000000001d */
[----:B------:R-:W1:Y:S02]  /*08e0*/  MUFU.SQRT R16, R29 ;  /* 0x0000001d00107308 */ /* 0x000e640000002000 */
[C---:B-1----:R-:W-:Y:S02]  /*08f0*/  FSETP.GT.AND P5, PT, R16.reuse, 9.9999999600419720025e-13, PT ;  /* 0x2b8cbccc1000780b */ /* 0x042fe40003fa4000 */
[----:B------:R-:W-:-:S11]  /*0900*/  FSETP.NAN.AND P1, PT, R16, R16, PT ;  /* 0x000000101000720b */ /* 0x000fd60003f28000 */
[----:B------:R-:W-:Y:S02]  /*0910*/  @!P5 FSEL R16, R16, 9.9999999600419720025e-13, P1 ;  /* 0x2b8cbccc1010d808 */ /* 0x000fe40000800000 */
[----:B------:R-:W-:Y:S02]  /*0920*/  ISETP.NE.AND P1, PT, R8, RZ, PT ;  /* 0x000000ff0800720c */ /* 0x000fe40003f25270 */
[----:B------:R-:W-:-:S05]  /*0930*/  PRMT R8, R17, 0x9910, RZ ;  /* 0x0000991011087816 */ /* 0x000fca00000000ff */
[----:B------:R-:W-:-:S04]  /*0940*/  IMAD R8, R8, 0x3, RZ ;  /* 0x0000000308087824 */ /* 0x000fc800078e02ff */
[----:B------:R-:W-:-:S05]  /*0950*/  IMAD.MOV R8, RZ, RZ, -R8 ;  /* 0x000000ffff087224 */ /* 0x000fca00078e0a08 */
[----:B------:R-:W-:Y:S01]  /*0960*/  PRMT R17, R8, 0x7710, RZ ;  /* 0x0000771008117816 */ /* 0x000fe200000000ff */
[----:B------:R-:W-:-:S04]  /*0970*/  VIADD R8, R7, 0x1 ;  /* 0x0000000107087836 */ /* 0x000fc80000000000 */
[----:B------:R-:W-:Y:S01]  /*0980*/  IMAD.IADD R26, R26, 0x1, R17 ;  /* 0x000000011a1a7824 */ /* 0x000fe200078e0211 */
[----:B------:R-:W-:-:S05]  /*0990*/  PRMT R17, R8, 0x8880, RZ ;  /* 0x0000888008117816 */ /* 0x000fca00000000ff */
[----:B------:R-:W-:Y:S01]  /*09a0*/  IMAD R17, R17, 0x56, RZ ;  /* 0x0000005611117824 */ /* 0x000fe200078e02ff */
[----:B------:R-:W-:-:S04]  /*09b0*/  ISETP.NE.AND P5, PT, R20, RZ, PT ;  /* 0x000000ff1400720c */ /* 0x000fc80003fa5270 */
[----:B------:R-:W-:-:S04]  /*09c0*/  LOP3.LUT R20, R17, 0xffff, RZ, 0xc0, !PT ;  /* 0x0000ffff11147812 */ /* 0x000fc800078ec0ff */
[----:B------:R-:W-:-:S04]  /*09d0*/  SHF.R.U32.HI R17, RZ, 0xf, R20 ;  /* 0x0000000fff117819 */ /* 0x000fc80000011614 */
[----:B------:R-:W-:-:S04]  /*09e0*/  LEA.HI R17, R20, R17, RZ, 0x18 ;  /* 0x0000001114117211 */ /* 0x000fc800078fc0ff */
[----:B------:R-:W-:-:S05]  /*09f0*/  PRMT R17, R17, 0x9910, RZ ;  /* 0x0000991011117816 */ /* 0x000fca00000000ff */
[----:B------:R-:W-:Y:S01]  /*0a00*/  IMAD R17, R17, 0x3, RZ ;  /* 0x0000000311117824 */ /* 0x000fe200078e02ff */
[----:B------:R-:W-:-:S03]  /*0a10*/  LOP3.LUT R26, R26, 0xffff, RZ, 0xc0, !PT ;  /* 0x0000ffff1a1a7812 */ /* 0x000fc600078ec0ff */
[----:B------:R-:W-:Y:S01]  /*0a20*/  IMAD.MOV R17, RZ, RZ, -R17 ;  /* 0x000000ffff117224 */ /* 0x000fe200078e0a11 */
[----:B------:R-:W-:-:S04]  /*0a30*/  PRMT R7, R26, 0x8880, RZ ;  /* 0x000088801a077816 */ /* 0x000fc800000000ff */
[----:B------:R-:W-:Y:S01]  /*0a40*/  PRMT R17, R17, 0x7710, RZ ;  /* 0x0000771011117816 */ /* 0x000fe200000000ff */
[----:B------:R-:W-:Y:S01]  /*0a50*/  IMAD.WIDE R12, R7, 0x4, R12 ;  /* 0x00000004070c7825 */ /* 0x000fe200078e020c */
[----:B------:R-:W-:-:S03]  /*0a60*/  MOV R7, RZ ;  /* 0x000000ff00077202 */ /* 0x000fc60000000f00 */
[----:B------:R-:W-:-:S03]  /*0a70*/  IMAD.IADD R8, R8, 0x1, R17 ;  /* 0x0000000108087824 */ /* 0x000fc600078e0211 */
[----:B------:R1:W2:Y:S02]  /*0a80*/  @P2 LDG.E.EL R7, desc[UR4][R12.64] ;  /* 0x000000040c072981 */ /* 0x0002a4000c2e1900 */
[----:B------:R-:W-:-:S04]  /*0a90*/  LOP3.LUT R8, R8, 0xffff, RZ, 0xc0, !PT ;  /* 0x0000ffff08087812 */ /* 0x000fc800078ec0ff */
[----:B-1----:R-:W-:Y:S01]  /*0aa0*/  PRMT R13, R8, 0x8880, RZ ;  /* 0x00008880080d7816 */ /* 0x002fe200000000ff */
[----:B------:R-:W-:Y:S01]  /*0ab0*/  HFMA2.MMA R8, -RZ, RZ, 0, 0 ;  /* 0x00000000ff087435 */ /* 0x000fe200000001ff */
[----:B------:R-:W-:-:S03]  /*0ac0*/  IMAD.MOV.U32 R12, RZ, RZ, RZ ;  /* 0x000000ffff0c7224 */ /* 0x000fc600078e00ff */
[----:B------:R-:W-:-:S03]  /*0ad0*/  IMAD.WIDE R10, R13, 0x4, R10 ;  /* 0x000000040d0a7825 */ /* 0x000fc600078e020a */
[----:B------:R-:W3:Y:S04]  /*0ae0*/  @P4 LDG.E.EL R12, desc[UR4][R14.64] ;  /* 0x000000040e0c4981 */ /* 0x000ee8000c2e1900 */
[----:B------:R1:W3:Y:S01]  /*0af0*/  @P4 LDG.E.EL R8, desc[UR4][R10.64] ;  /* 0x000000040a084981 */ /* 0x0002e2000c2e1900 */
[----:B----4-:R-:W-:Y:S02]  /*0b00*/  SEL R27, R27, RZ, P6 ;  /* 0x000000ff1b1b7207 */ /* 0x010fe40003000000 */
[----:B------:R-:W-:Y:S02]  /*0b10*/  FSETP.GT.AND P6, PT, R3, 8.50705917302346158658e+37, PT ;  /* 0x7e8000000300780b */ /* 0x000fe40003fc4000 */
[----:B------:R-:W-:Y:S02]  /*0b20*/  SEL R19, R19, RZ, P3 ;  /* 0x000000ff13137207 */ /* 0x000fe40001800000 */
[C---:B------:R-:W-:Y:S01]  /*0b30*/  FSETP.GEU.AND P3, PT, R3.reuse, 1.175494350822287508e-38, PT ;  /* 0x008000000300780b */ /* 0x040fe20003f6e000 */
[----:B-1----:R-:W1:Y:S08]  /*0b40*/  LDC.64 R10, c[0x0][0x210] ;  /* 0x00008400ff0a7b82 */ /* 0x002e700000000a00 */
[----:B------:R-:W-:Y:S01]  /*0b50*/  @P6 FMUL R3, R3, 0.25 ;  /* 0x3e80000003036820 */ /* 0x000fe20000400000 */
[----:B------:R-:W-:Y:S01]  /*0b60*/  @P6 FMUL R27, R27, 0.25 ;  /* 0x3e8000001b1b6820 */ /* 0x000fe20000400000 */
[----:B------:R-:W-:-:S02]  /*0b70*/  FSETP.GT.AND P6, PT, R21, 8.50705917302346158658e+37, PT ;  /* 0x7e8000001500780b */ /* 0x000fc40003fc4000 */
[----:B------:R-:W-:Y:S01]  /*0b80*/  @!P3 FMUL R3, R3, 16777216 ;  /* 0x4b8000000303b820 */ /* 0x000fe20000400000 */
[----:B------:R-:W-:Y:S01]  /*0b90*/  @!P3 FMUL R27, R27, 16777216 ;  /* 0x4b8000001b1bb820 */ /* 0x000fe20000400000 */
[----:B------:R-:W-:Y:S02]  /*0ba0*/  FSETP.GEU.AND P3, PT, R21, 1.175494350822287508e-38, PT ;  /* 0x008000001500780b */ /* 0x000fe40003f6e000 */
[----:B------:R-:W-:Y:S02]  /*0bb0*/  SEL R5, R5, RZ, P2 ;  /* 0x000000ff05057207 */ /* 0x000fe40001000000 */
[----:B------:R-:W-:-:S05]  /*0bc0*/  SEL R22, R22, RZ, P2 ;  /* 0x000000ff16167207 */ /* 0x000fca0001000000 */
[----:B------:R-:W-:Y:S01]  /*0bd0*/  @P6 FMUL R21, R21, 0.25 ;  /* 0x3e80000015156820 */ /* 0x000fe20000400000 */
[----:B------:R-:W-:Y:S01]  /*0be0*/  @P6 FMUL R19, R19, 0.25 ;  /* 0x3e80000013136820 */ /* 0x000fe20000400000 */
[----:B------:R-:W-:Y:S02]  /*0bf0*/  FSETP.GT.AND P6, PT, R23, 8.50705917302346158658e+37, PT ;  /* 0x7e8000001700780b */ /* 0x000fe40003fc4000 */
[----:B------:R-:W-:Y:S01]  /*0c00*/  @!P3 FMUL R21, R21, 16777216 ;  /* 0x4b8000001515b820 */ /* 0x000fe20000400000 */
[----:B------:R-:W-:Y:S01]  /*0c10*/  @!P3 FMUL R19, R19, 16777216 ;  /* 0x4b8000001313b820 */ /* 0x000fe20000400000 */
[----:B------:R-:W-:Y:S02]  /*0c20*/  FSETP.GEU.AND P3, PT, R23, 1.175494350822287508e-38, PT ;  /* 0x008000001700780b */ /* 0x000fe40003f6e000 */
[----:B------:R-:W-:Y:S02]  /*0c30*/  SEL R28, R28, RZ, P2 ;  /* 0x000000ff1c1c7207 */ /* 0x000fe40001000000 */
[----:B------:R-:W-:-:S05]  /*0c40*/  SEL R18, R18, RZ, P4 ;  /* 0x000000ff12127207 */ /* 0x000fca0002000000 */
[----:B------:R-:W-:Y:S01]  /*0c50*/  @P6 FMUL R23, R23, 0.25 ;  /* 0x3e80000017176820 */ /* 0x000fe20000400000 */
[----:B------:R-:W-:-:S03]  /*0c60*/  @P6 FMUL R22, R22, 0.25 ;  /* 0x3e80000016166820 */ /* 0x000fc60000400000 */
[----:B------:R-:W-:Y:S01]  /*0c70*/  @!P3 FMUL R23, R23, 16777216 ;  /* 0x4b8000001717b820 */ /* 0x000fe20000400000 */
[----:B------:R-:W-:Y:S01]  /*0c80*/  @!P3 FMUL R22, R22, 16777216 ;  /* 0x4b8000001616b820 */ /* 0x000fe20000400000 */
[----:B------:R-:W-:Y:S01]  /*0c90*/  IMAD.MOV.U32 R17, RZ, RZ, RZ ;  /* 0x000000ffff117224 */ /* 0x000fe200078e00ff */
[----:B--2---:R-:W-:Y:S02]  /*0ca0*/  SEL R7, R7, RZ, P2 ;  /* 0x000000ff07077207 */ /* 0x004fe40001000000 */
[----:B------:R-:W-:-:S03]  /*0cb0*/  FSETP.GT.AND P2, PT, R16, 8.50705917302346158658e+37, PT ;  /* 0x7e8000001000780b */ /* 0x000fc60003f44000 */
[----:B------:R-:W-:Y:S01]  /*0cc0*/  @P6 FMUL R7, R7, 0.25 ;  /* 0x3e80000007076820 */ /* 0x000fe20000400000 */
[----:B------:R-:W-:Y:S02]  /*0cd0*/  ISETP.GE.AND P6, PT, R2, 0x1, PT ;  /* 0x000000010200780c */ /* 0x000fe40003fc6270 */
[----:B-----5:R-:W-:Y:S01]  /*0ce0*/  SEL R2, R9, RZ, P4 ;  /* 0x000000ff09027207 */ /* 0x020fe20002000000 */
[----:B------:R-:W-:Y:S01]  /*0cf0*/  @!P3 FMUL R7, R7, 16777216 ;  /* 0x4b8000000707b820 */ /* 0x000fe20000400000 */
[----:B------:R-:W-:Y:S02]  /*0d00*/  ISETP.LT.AND P3, PT, R4, 0x360, !P6 ;  /* 0x000003600400780c */ /* 0x000fe40007761270 */
[----:B---3--:R-:W-:Y:S02]  /*0d10*/  SEL R14, R12, RZ, P4 ;  /* 0x000000ff0c0e7207 */ /* 0x008fe40002000000 */
[----:B------:R-:W-:-:S03]  /*0d20*/  SEL R15, R8, RZ, P4 ;  /* 0x000000ff080f7207 */ /* 0x000fc60002000000 */
[----:B------:R-:W-:Y:S01]  /*0d30*/  @P2 FMUL R14, R14, 0.25 ;  /* 0x3e8000000e0e2820 */ /* 0x000fe20000400000 */
[C---:B------:R-:W-:Y:S01]  /*0d40*/  FSETP.GEU.AND P4, PT, R16.reuse, 1.175494350822287508e-38, PT ;  /* 0x008000001000780b */ /* 0x040fe20003f8e000 */
[----:B------:R-:W-:Y:S01]  /*0d50*/  @P2 FMUL R16, R16, 0.25 ;  /* 0x3e80000010102820 */ /* 0x000fe20000400000 */
[----:B------:R-:W2:Y:S01]  /*0d60*/  MUFU.RCP R23, R23 ;  /* 0x0000001700177308 */ /* 0x000ea20000001000 */
[----:B------:R-:W-:Y:S01]  /*0d70*/  @P2 FMUL R15, R15, 0.25 ;  /* 0x3e8000000f0f2820 */ /* 0x000fe20000400000 */
[----:B------:R-:W-:Y:S01]  /*0d80*/  ISETP.LT.AND P2, PT, R6, 0x1, !P0 ;  /* 0x000000010600780c */ /* 0x000fe20004741270 */
[----:B-1----:R-:W-:Y:S01]  /*0d90*/  IMAD.WIDE R8, R0, 0x4, R10 ;  /* 0x0000000400087825 */ /* 0x002fe200078e020a */
[----:B------:R-:W1:Y:S03]  /*0da0*/  LDC.64 R12, c[0x0][0x230] ;  /* 0x00008c00ff0c7b82 */ /* 0x000e660000000a00 */
[----:B------:R-:W-:-:S02]  /*0db0*/  IMAD.MOV.U32 R0, RZ, RZ, RZ ;  /* 0x000000ffff007224 */ /* 0x000fc400078e00ff */
[----:B------:R-:W-:-:S04]  /*0dc0*/  IMAD.WIDE R10, R24, 0x4, R10 ;  /* 0x00000004180a7825 */ /* 0x000fc800078e020a */
[----:B------:R-:W3:Y:S04]  /*0dd0*/  @P3 LDG.E.EL R0, desc[UR4][R8.64] ;  /* 0x0000000408003981 */ /* 0x000ee8000c2e1900 */
[----:B------:R-:W4:Y:S01]  /*0de0*/  @P2 LDG.E.EL R17, desc[UR4][R10.64] ;  /* 0x000000040a112981 */ /* 0x000f22000c2e1900 */
[----:B------:R-:W-:-:S06]  /*0df0*/  @!P4 FMUL R16, R16, 16777216 ;  /* 0x4b8000001010c820 */ /* 0x000fcc0000400000 */
[----:B------:R-:W5:Y:S01]  /*0e00*/  MUFU.RCP R16, R16 ;  /* 0x0000001000107308 */ /* 0x000f620000001000 */
[----:B--2---:R-:W-:Y:S01]  /*0e10*/  FMUL R7, R23, R7 ;  /* 0x0000000717077220 */ /* 0x004fe20000400000 */
[----:B------:R-:W-:-:S06]  /*0e20*/  @!P4 FMUL R15, R15, 16777216 ;  /* 0x4b8000000f0fc820 */ /* 0x000fcc0000400000 */
[----:B------:R-:W2:Y:S01]  /*0e30*/  MUFU.RCP R20, R3 ;  /* 0x0000000300147308 */ /* 0x000ea20000001000 */
[----:B------:R-:W-:Y:S01]  /*0e40*/  @!P4 FMUL R14, R14, 16777216 ;  /* 0x4b8000000e0ec820 */ /* 0x000fe20000400000 */
[----:B------:R-:W-:Y:S01]  /*0e50*/  FMUL R22, R23, R22 ;  /* 0x0000001617167220 */ /* 0x000fe20000400000 */
[----:B------:R-:W-:Y:S01]  /*0e60*/  FMUL R28, R28, R7 ;  /* 0x000000071c1c7220 */ /* 0x000fe20000400000 */
[----:B------:R-:W-:-:S04]  /*0e70*/  ISETP.NE.AND P4, PT, R6, 0x1, PT ;  /* 0x000000010600780c */ /* 0x000fc80003f85270 */
[----:B------:R-:W1:Y:S01]  /*0e80*/  MUFU.RCP R24, R21 ;  /* 0x0000001500187308 */ /* 0x000e620000001000 */
[C---:B-----5:R-:W-:Y:S01]  /*0e90*/  FMUL R15, R16.reuse, R15 ;  /* 0x0000000f100f7220 */ /* 0x060fe20000400000 */
[----:B------:R-:W-:Y:S01]  /*0ea0*/  FFMA R5, R5, R22, -R28 ;  /* 0x0000001605057223 */ /* 0x000fe2000000081c */
[----:B------:R-:W-:Y:S02]  /*0eb0*/  FMUL R14, R16, R14 ;  /* 0x0000000e100e7220 */ /* 0x000fe40000400000 */
[----:B------:R-:W-:Y:S01]  /*0ec0*/  FMUL R15, R18, R15 ;  /* 0x0000000f120f7220 */ /* 0x000fe20000400000 */
[----:B--2---:R-:W-:Y:S01]  /*0ed0*/  FMUL R20, R20, R27 ;  /* 0x0000001b14147220 */ /* 0x004fe20000400000 */
[----:B------:R-:W-:Y:S02]  /*0ee0*/  @P1 FSEL R20, R5, RZ, P5 ;  /* 0x000000ff05141208 */ /* 0x000fe40002800000 */
[----:B------:R-:W-:Y:S01]  /*0ef0*/  FFMA R2, R2, R14, -R15 ;  /* 0x0000000e02027223 */ /* 0x000fe2000000080f */
[----:B------:R-:W-:-:S02]  /*0f00*/  ISETP.GT.AND P1, PT, R6, 0x1, PT ;  /* 0x000000010600780c */ /* 0x000fc40003f24270 */
[----:B------:R-:W-:Y:S01]  /*0f10*/  ISETP.GE.AND P5, PT, R6, 0x1, PT ;  /* 0x000000010600780c */ /* 0x000fe20003fa6270 */
[----:B01----:R-:W-:Y:S01]  /*0f20*/  FMUL R19, R24, R19 ;  /* 0x0000001318137220 */ /* 0x003fe20000400000 */
[----:B------:R-:W-:Y:S01]  /*0f30*/  @P4 FSEL R19, R2, RZ, P1 ;  /* 0x000000ff02134208 */ /* 0x000fe20000800000 */
[----:B------:R-:W-:Y:S01]  /*0f40*/  IMAD.WIDE R12, R4, 0x4, R12 ;  /* 0x00000004040c7825 */ /* 0x000fe200078e020c */
[----:B---3--:R-:W-:Y:S02]  /*0f50*/  SEL R3, R0, RZ, P3 ;  /* 0x000000ff00037207 */ /* 0x008fe40001800000 */
[----:B----4-:R-:W-:Y:S02]  /*0f60*/  SEL R0, R17, RZ, P2 ;  /* 0x000000ff11007207 */ /* 0x010fe40001000000 */
[----:B------:R-:W-:Y:S02]  /*0f70*/  SEL R18, R3, R20, !P6 ;  /* 0x0000001403127207 */ /* 0x000fe40007000000 */
[----:B------:R-:W-:Y:S01]  /*0f80*/  SEL R19, R0, R19, !P5 ;  /* 0x0000001300137207 */ /* 0x000fe20006800000 */
[----:B------:R-:W-:Y:S06]  /*0f90*/  @P0 EXIT ;  /* 0x000000000000094d */ /* 0x000fec0003800000 */
[----:B------:R-:W-:Y:S01]  /*0fa0*/  STG.E.64 desc[UR4][R12.64], R18 ;  /* 0x000000120c007986 */ /* 0x000fe2000c101b04 */
[----:B------:R-:W-:Y:S05]  /*0fb0*/  EXIT ;  /* 0x000000000000794d */ /* 0x000fea0003800000 */
.L_x_0:
[----:B------:R-:W-:-:S00]  /*0fc0*/  BRA `(.L_x_0) ;  /* 0xfffffffc00fc7947 */ /* 0x000fc0000383ffff */
[----:B------:R-:W-:-:S00]  /*0fd0*/  NOP ;  /* 0x0000000000007918 */ /* 0x000fc00000000000 */
        /* <DEDUP_REMOVED lines=10> */
.L_x_1:


//--------------------- .nv.global.init           --------------------------
	.section	.nv.global.init,"aw",@progbits
.nv.global.init:
	.type		_$_str,@object
	.size		_$_str,(_$_str_$_2 - _$_str)
_$_str:
        /*0000*/ 	.byte	0x5f, 0x5f, 0x43, 0x55, 0x44, 0x41, 0x5f, 0x46, 0x54, 0x5a, 0x00
	.type		_$_str_$_2,@object
	.size		_$_str_$_2,(.L_1 - _$_str_$_2)
_$_str_$_2:
        /*000b*/ 	.byte	0x5f, 0x5f, 0x43, 0x55, 0x44, 0x41, 0x5f, 0x50, 0x52, 0x45, 0x43, 0x5f, 0x53, 0x51, 0x52, 0x54
        /*001b*/ 	.byte	0x00
.L_1:


//--------------------- .nv.constant0.triton_poi_fused_stack_12 --------------------------
	.section	.nv.constant0.triton_poi_fused_stack_12,"a",@progbits
	.sectionflags	@""
	.align	4
.nv.constant0.triton_poi_fused_stack_12:
	.zero		572
